//
// Generated by NVIDIA NVVM Compiler
//
// Compiler Build ID: CL-36424714
// Cuda compilation tools, release 13.0, V13.0.88
// Based on NVVM 20.0.0
//

.version 9.0
.target sm_100
.address_size 64

	// .globl	_Z12basic_kernelPfS_i

.visible .entry _Z12basic_kernelPfS_i(
	.param .u64 .ptr .align 1 _Z12basic_kernelPfS_i_param_0,
	.param .u64 .ptr .align 1 _Z12basic_kernelPfS_i_param_1,
	.param .u32 _Z12basic_kernelPfS_i_param_2
)
{
	.reg .pred 	%p<2>;
	.reg .b32 	%r<6>;
	.reg .b32 	%f<2>;
	.reg .b64 	%rd<8>;

	ld.param.u64 	%rd1, [_Z12basic_kernelPfS_i_param_0];
	ld.param.u64 	%rd2, [_Z12basic_kernelPfS_i_param_1];
	ld.param.u32 	%r2, [_Z12basic_kernelPfS_i_param_2];
	mov.u32 	%r3, %ctaid.x;
	mov.u32 	%r4, %ntid.x;
	mov.u32 	%r5, %tid.x;
	mad.lo.s32 	%r1, %r3, %r4, %r5;
	setp.ge.s32 	%p1, %r1, %r2;
	@%p1 bra 	$L__BB0_2;
	cvta.to.global.u64 	%rd3, %rd1;
	cvta.to.global.u64 	%rd4, %rd2;
	mul.wide.s32 	%rd5, %r1, 4;
	add.s64 	%rd6, %rd3, %rd5;
	ld.global.f32 	%f1, [%rd6];
	add.s64 	%rd7, %rd4, %rd5;
	st.global.f32 	[%rd7], %f1;
$L__BB0_2:
	ret;

}
	// .globl	_Z15unrolled_kernelPfS_i
.visible .entry _Z15unrolled_kernelPfS_i(
	.param .u64 .ptr .align 1 _Z15unrolled_kernelPfS_i_param_0,
	.param .u64 .ptr .align 1 _Z15unrolled_kernelPfS_i_param_1,
	.param .u32 _Z15unrolled_kernelPfS_i_param_2
)
{
	.reg .pred 	%p<2>;
	.reg .b32 	%r<11>;
	.reg .b32 	%f<5>;
	.reg .b64 	%rd<8>;

	ld.param.u64 	%rd1, [_Z15unrolled_kernelPfS_i_param_0];
	ld.param.u64 	%rd2, [_Z15unrolled_kernelPfS_i_param_1];
	ld.param.u32 	%r2, [_Z15unrolled_kernelPfS_i_param_2];
	mov.u32 	%r3, %ctaid.x;
	mov.u32 	%r4, %ntid.x;
	mov.u32 	%r5, %tid.x;
	mad.lo.s32 	%r1, %r3, %r4, %r5;
	shr.s32 	%r6, %r2, 31;
	shr.u32 	%r7, %r6, 30;
	add.s32 	%r8, %r2, %r7;
	shr.s32 	%r9, %r8, 2;
	setp.ge.s32 	%p1, %r1, %r9;
	@%p1 bra 	$L__BB1_2;
	cvta.to.global.u64 	%rd3, %rd1;
	cvta.to.global.u64 	%rd4, %rd2;
	shl.b32 	%r10, %r1, 2;
	mul.wide.s32 	%rd5, %r10, 4;
	add.s64 	%rd6, %rd3, %rd5;
	ld.global.f32 	%f1, [%rd6];
	add.s64 	%rd7, %rd4, %rd5;
	st.global.f32 	[%rd7], %f1;
	ld.global.f32 	%f2, [%rd6+4];
	st.global.f32 	[%rd7+4], %f2;
	ld.global.f32 	%f3, [%rd6+8];
	st.global.f32 	[%rd7+8], %f3;
	ld.global.f32 	%f4, [%rd6+12];
	st.global.f32 	[%rd7+12], %f4;
$L__BB1_2:
	ret;

}
	// .globl	_Z16reordered_kernelPfS_i
.visible .entry _Z16reordered_kernelPfS_i(
	.param .u64 .ptr .align 1 _Z16reordered_kernelPfS_i_param_0,
	.param .u64 .ptr .align 1 _Z16reordered_kernelPfS_i_param_1,
	.param .u32 _Z16reordered_kernelPfS_i_param_2
)
{
	.reg .pred 	%p<2>;
	.reg .b32 	%r<9>;
	.reg .b32 	%f<5>;
	.reg .b64 	%rd<8>;

	ld.param.u64 	%rd1, [_Z16reordered_kernelPfS_i_param_0];
	ld.param.u64 	%rd2, [_Z16reordered_kernelPfS_i_param_1];
	ld.param.u32 	%r2, [_Z16reordered_kernelPfS_i_param_2];
	mov.u32 	%r3, %ctaid.x;
	mov.u32 	%r4, %ntid.x;
	mul.lo.s32 	%r5, %r4, %r3;
	shl.b32 	%r6, %r5, 2;
	mov.u32 	%r7, %tid.x;
	shl.b32 	%r8, %r7, 2;
	add.s32 	%r1, %r6, %r8;
	setp.ge.s32 	%p1, %r1, %r2;
	@%p1 bra 	$L__BB2_2;
	cvta.to.global.u64 	%rd3, %rd1;
	cvta.to.global.u64 	%rd4, %rd2;
	mul.wide.s32 	%rd5, %r1, 4;
	add.s64 	%rd6, %rd3, %rd5;
	ld.global.f32 	%f1, [%rd6];
	add.s64 	%rd7, %rd4, %rd5;
	st.global.f32 	[%rd7], %f1;
	ld.global.f32 	%f2, [%rd6+4];
	st.global.f32 	[%rd7+4], %f2;
	ld.global.f32 	%f3, [%rd6+8];
	st.global.f32 	[%rd7+8], %f3;
	ld.global.f32 	%f4, [%rd6+12];
	st.global.f32 	[%rd7+12], %f4;
$L__BB2_2:
	ret;

}


// ===== COMPILED SASS (sm_100) =====

	.target	sm_100

	.elftype	@"ET_EXEC"


//--------------------- .note.nv.tkinfo           --------------------------
	.section	.note.nv.tkinfo,"",@"SHT_NOTE"
	.sectionflags	@"SHF_NOTE_NV_TKINFO"
	.tkinfo
        /*0018*/ 	.word	0x00000002
        /*0030*/ 	.string	""
        /*0030*/ 	.string	"ptxas"
        /*0030*/ 	.string	"Cuda compilation tools, release 13.0, V13.0.88"
        /*0030*/ 	.string	"Build cuda_13.0.r13.0/compiler.36424714_0"
        /*0030*/ 	.string	"-arch sm_100 -m 64 "



//--------------------- .note.nv.cuinfo           --------------------------
	.section	.note.nv.cuinfo,"",@"SHT_NOTE"
	.sectionflags	@"SHF_NOTE_NV_CUINFO"
        /*0018*/ 	.short	0x0002
        /*001a*/ 	.short	0x0064
        /*001c*/ 	.short	0x0082
	.zero		2


//--------------------- .nv.info                  --------------------------
	.section	.nv.info,"",@"SHT_CUDA_INFO"
	.align	4


	//----- nvinfo : EIATTR_REGCOUNT
	.align		4
        /*0000*/ 	.byte	0x04, 0x2f
        /*0002*/ 	.short	(.L_1 - .L_0)
	.align		4
.L_0:
        /*0004*/ 	.word	index@(_Z12basic_kernelPfS_i)
        /*0008*/ 	.word	0x0000000a


	//----- nvinfo : EIATTR_FRAME_SIZE
	.align		4
.L_1:
        /*000c*/ 	.byte	0x04, 0x11
        /*000e*/ 	.short	(.L_3 - .L_2)
	.align		4
.L_2:
        /*0010*/ 	.word	index@(_Z12basic_kernelPfS_i)
        /*0014*/ 	.word	0x00000000


	//----- nvinfo : EIATTR_REGCOUNT
	.align		4
.L_3:
        /*0018*/ 	.byte	0x04, 0x2f
        /*001a*/ 	.short	(.L_5 - .L_4)
	.align		4
.L_4:
        /*001c*/ 	.word	index@(_Z15unrolled_kernelPfS_i)
        /*0020*/ 	.word	0x00000010


	//----- nvinfo : EIATTR_FRAME_SIZE
	.align		4
.L_5:
        /*0024*/ 	.byte	0x04, 0x11
        /*0026*/ 	.short	(.L_7 - .L_6)
	.align		4
.L_6:
        /*0028*/ 	.word	index@(_Z15unrolled_kernelPfS_i)
        /*002c*/ 	.word	0x00000000


	//----- nvinfo : EIATTR_REGCOUNT
	.align		4
.L_7:
        /*0030*/ 	.byte	0x04, 0x2f
        /*0032*/ 	.short	(.L_9 - .L_8)
	.align		4
.L_8:
        /*0034*/ 	.word	index@(_Z16reordered_kernelPfS_i)
        /*0038*/ 	.word	0x00000010


	//----- nvinfo : EIATTR_FRAME_SIZE
	.align		4
.L_9:
        /*003c*/ 	.byte	0x04, 0x11
        /*003e*/ 	.short	(.L_11 - .L_10)
	.align		4
.L_10:
        /*0040*/ 	.word	index@(_Z16reordered_kernelPfS_i)
        /*0044*/ 	.word	0x00000000


	//----- nvinfo : EIATTR_MIN_STACK_SIZE
	.align		4
.L_11:
        /*0048*/ 	.byte	0x04, 0x12
        /*004a*/ 	.short	(.L_13 - .L_12)
	.align		4
.L_12:
        /*004c*/ 	.word	index@(_Z16reordered_kernelPfS_i)
        /*0050*/ 	.word	0x00000000


	//----- nvinfo : EIATTR_MIN_STACK_SIZE
	.align		4
.L_13:
        /*0054*/ 	.byte	0x04, 0x12
        /*0056*/ 	.short	(.L_15 - .L_14)
	.align		4
.L_14:
        /*0058*/ 	.word	index@(_Z15unrolled_kernelPfS_i)
        /*005c*/ 	.word	0x00000000


	//----- nvinfo : EIATTR_MIN_STACK_SIZE
	.align		4
.L_15:
        /*0060*/ 	.byte	0x04, 0x12
        /*0062*/ 	.short	(.L_17 - .L_16)
	.align		4
.L_16:
        /*0064*/ 	.word	index@(_Z12basic_kernelPfS_i)
        /*0068*/ 	.word	0x00000000
.L_17:


//--------------------- .nv.compat                --------------------------
	.section	.nv.compat,"",@"SHT_CUDA_COMPAT_INFO"
	.align	4
        /*0000*/ 	.byte	0x02, 0x09, 0x00, 0x00, 0x02, 0x02, 0x01, 0x00, 0x02, 0x05, 0x05, 0x00, 0x03, 0x07, 0x01, 0x01
        /*0010*/ 	.byte	0x02, 0x03, 0x00, 0x00, 0x02, 0x06, 0x01, 0x00, 0x04, 0x0b, 0x08, 0x00, 0x09, 0x00, 0x00, 0x00
        /*0020*/ 	.byte	0x00, 0x00, 0x00, 0x00


//--------------------- .nv.info._Z16reordered_kernelPfS_i --------------------------
	.section	.nv.info._Z16reordered_kernelPfS_i,"",@"SHT_CUDA_INFO"
	.sectionflags	@""
	.align	4


	//----- nvinfo : EIATTR_CUDA_API_VERSION
	.align		4
        /*0000*/ 	.byte	0x04, 0x37
        /*0002*/ 	.short	(.L_19 - .L_18)
.L_18:
        /*0004*/ 	.word	0x00000082


	//----- nvinfo : EIATTR_KPARAM_INFO
	.align		4
.L_19:
        /*0008*/ 	.byte	0x04, 0x17
        /*000a*/ 	.short	(.L_21 - .L_20)
.L_20:
        /*000c*/ 	.word	0x00000000
        /*0010*/ 	.short	0x0002
        /*0012*/ 	.short	0x0010
        /*0014*/ 	.byte	0x00, 0xf0, 0x11, 0x00


	//----- nvinfo : EIATTR_KPARAM_INFO
	.align		4
.L_21:
        /*0018*/ 	.byte	0x04, 0x17
        /*001a*/ 	.short	(.L_23 - .L_22)
.L_22:
        /*001c*/ 	.word	0x00000000
        /*0020*/ 	.short	0x0001
        /*0022*/ 	.short	0x0008
        /*0024*/ 	.byte	0x00, 0xf5, 0x21, 0x00


	//----- nvinfo : EIATTR_KPARAM_INFO
	.align		4
.L_23:
        /*0028*/ 	.byte	0x04, 0x17
        /*002a*/ 	.short	(.L_25 - .L_24)
.L_24:
        /*002c*/ 	.word	0x00000000
        /*0030*/ 	.short	0x0000
        /*0032*/ 	.short	0x0000
        /*0034*/ 	.byte	0x00, 0xf5, 0x21, 0x00


	//----- nvinfo : EIATTR_SPARSE_MMA_MASK
	.align		4
.L_25:
        /*0038*/ 	.byte	0x03, 0x50
        /*003a*/ 	.short	0x0000


	//----- nvinfo : EIATTR_MAXREG_COUNT
	.align		4
        /*003c*/ 	.byte	0x03, 0x1b
        /*003e*/ 	.short	0x00ff


	//----- nvinfo : EIATTR_MERCURY_ISA_VERSION
	.align		4
        /*0040*/ 	.byte	0x03, 0x5f
        /*0042*/ 	.short	0x0101


	//----- nvinfo : EIATTR_VRC_CTA_INIT_COUNT
	.align		4
        /*0044*/ 	.byte	0x02, 0x4a
	.zero		1
	.zero		1


	//----- nvinfo : EIATTR_EXIT_INSTR_OFFSETS
	.align		4
        /*0048*/ 	.byte	0x04, 0x1c
        /*004a*/ 	.short	(.L_27 - .L_26)


	//   ....[0]....
.L_26:
        /*004c*/ 	.word	0x00000080


	//   ....[1]....
        /*0050*/ 	.word	0x00000160


	//----- nvinfo : EIATTR_CBANK_PARAM_SIZE
	.align		4
.L_27:
        /*0054*/ 	.byte	0x03, 0x19
        /*0056*/ 	.short	0x0014


	//----- nvinfo : EIATTR_PARAM_CBANK
	.align		4
        /*0058*/ 	.byte	0x04, 0x0a
        /*005a*/ 	.short	(.L_29 - .L_28)
	.align		4
.L_28:
        /*005c*/ 	.word	index@(.nv.constant0._Z16reordered_kernelPfS_i)
        /*0060*/ 	.short	0x0380
        /*0062*/ 	.short	0x0014


	//----- nvinfo : EIATTR_SW_WAR
	.align		4
.L_29:
        /*0064*/ 	.byte	0x04, 0x36
        /*0066*/ 	.short	(.L_31 - .L_30)
.L_30:
        /*0068*/ 	.word	0x00000008
.L_31:


//--------------------- .nv.info._Z15unrolled_kernelPfS_i --------------------------
	.section	.nv.info._Z15unrolled_kernelPfS_i,"",@"SHT_CUDA_INFO"
	.sectionflags	@""
	.align	4


	//----- nvinfo : EIATTR_CUDA_API_VERSION
	.align		4
        /*0000*/ 	.byte	0x04, 0x37
        /*0002*/ 	.short	(.L_33 - .L_32)
.L_32:
        /*0004*/ 	.word	0x00000082


	//----- nvinfo : EIATTR_KPARAM_INFO
	.align		4
.L_33:
        /*0008*/ 	.byte	0x04, 0x17
        /*000a*/ 	.short	(.L_35 - .L_34)
.L_34:
        /*000c*/ 	.word	0x00000000
        /*0010*/ 	.short	0x0002
        /*0012*/ 	.short	0x0010
        /*0014*/ 	.byte	0x00, 0xf0, 0x11, 0x00


	//----- nvinfo : EIATTR_KPARAM_INFO
	.align		4
.L_35:
        /*0018*/ 	.byte	0x04, 0x17
        /*001a*/ 	.short	(.L_37 - .L_36)
.L_36:
        /*001c*/ 	.word	0x00000000
        /*0020*/ 	.short	0x0001
        /*0022*/ 	.short	0x0008
        /*0024*/ 	.byte	0x00, 0xf5, 0x21, 0x00


	//----- nvinfo : EIATTR_KPARAM_INFO
	.align		4
.L_37:
        /*0028*/ 	.byte	0x04, 0x17
        /*002a*/ 	.short	(.L_39 - .L_38)
.L_38:
        /*002c*/ 	.word	0x00000000
        /*0030*/ 	.short	0x0000
        /*0032*/ 	.short	0x0000
        /*0034*/ 	.byte	0x00, 0xf5, 0x21, 0x00


	//----- nvinfo : EIATTR_SPARSE_MMA_MASK
	.align		4
.L_39:
        /*0038*/ 	.byte	0x03, 0x50
        /*003a*/ 	.short	0x0000


	//----- nvinfo : EIATTR_MAXREG_COUNT
	.align		4
        /*003c*/ 	.byte	0x03, 0x1b
        /*003e*/ 	.short	0x00ff


	//----- nvinfo : EIATTR_MERCURY_ISA_VERSION
	.align		4
        /*0040*/ 	.byte	0x03, 0x5f
        /*0042*/ 	.short	0x0101


	//----- nvinfo : EIATTR_VRC_CTA_INIT_COUNT
	.align		4
        /*0044*/ 	.byte	0x02, 0x4a
	.zero		1
	.zero		1


	//----- nvinfo : EIATTR_EXIT_INSTR_OFFSETS
	.align		4
        /*0048*/ 	.byte	0x04, 0x1c
        /*004a*/ 	.short	(.L_41 - .L_40)


	//   ....[0]....
.L_40:
        /*004c*/ 	.word	0x000000a0


	//   ....[1]....
        /*0050*/ 	.word	0x00000190


	//----- nvinfo : EIATTR_CBANK_PARAM_SIZE
	.align		4
.L_41:
        /*0054*/ 	.byte	0x03, 0x19
        /*0056*/ 	.short	0x0014


	//----- nvinfo : EIATTR_PARAM_CBANK
	.align		4
        /*0058*/ 	.byte	0x04, 0x0a
        /*005a*/ 	.short	(.L_43 - .L_42)
	.align		4
.L_42:
        /*005c*/ 	.word	index@(.nv.constant0._Z15unrolled_kernelPfS_i)
        /*0060*/ 	.short	0x0380
        /*0062*/ 	.short	0x0014


	//----- nvinfo : EIATTR_SW_WAR
	.align		4
.L_43:
        /*0064*/ 	.byte	0x04, 0x36
        /*0066*/ 	.short	(.L_45 - .L_44)
.L_44:
        /*0068*/ 	.word	0x00000008
.L_45:


//--------------------- .nv.info._Z12basic_kernelPfS_i --------------------------
	.section	.nv.info._Z12basic_kernelPfS_i,"",@"SHT_CUDA_INFO"
	.sectionflags	@""
	.align	4


	//----- nvinfo : EIATTR_CUDA_API_VERSION
	.align		4
        /*0000*/ 	.byte	0x04, 0x37
        /*0002*/ 	.short	(.L_47 - .L_46)
.L_46:
        /*0004*/ 	.word	0x00000082


	//----- nvinfo : EIATTR_KPARAM_INFO
	.align		4
.L_47:
        /*0008*/ 	.byte	0x04, 0x17
        /*000a*/ 	.short	(.L_49 - .L_48)
.L_48:
        /*000c*/ 	.word	0x00000000
        /*0010*/ 	.short	0x0002
        /*0012*/ 	.short	0x0010
        /*0014*/ 	.byte	0x00, 0xf0, 0x11, 0x00


	//----- nvinfo : EIATTR_KPARAM_INFO
	.align		4
.L_49:
        /*0018*/ 	.byte	0x04, 0x17
        /*001a*/ 	.short	(.L_51 - .L_50)
.L_50:
        /*001c*/ 	.word	0x00000000
        /*0020*/ 	.short	0x0001
        /*0022*/ 	.short	0x0008
        /*0024*/ 	.byte	0x00, 0xf5, 0x21, 0x00


	//----- nvinfo : EIATTR_KPARAM_INFO
	.align		4
.L_51:
        /*0028*/ 	.byte	0x04, 0x17
        /*002a*/ 	.short	(.L_53 - .L_52)
.L_52:
        /*002c*/ 	.word	0x00000000
        /*0030*/ 	.short	0x0000
        /*0032*/ 	.short	0x0000
        /*0034*/ 	.byte	0x00, 0xf5, 0x21, 0x00


	//----- nvinfo : EIATTR_SPARSE_MMA_MASK
	.align		4
.L_53:
        /*0038*/ 	.byte	0x03, 0x50
        /*003a*/ 	.short	0x0000


	//----- nvinfo : EIATTR_MAXREG_COUNT
	.align		4
        /*003c*/ 	.byte	0x03, 0x1b
        /*003e*/ 	.short	0x00ff


	//----- nvinfo : EIATTR_MERCURY_ISA_VERSION
	.align		4
        /*0040*/ 	.byte	0x03, 0x5f
        /*0042*/ 	.short	0x0101


	//----- nvinfo : EIATTR_VRC_CTA_INIT_COUNT
	.align		4
        /*0044*/ 	.byte	0x02, 0x4a
	.zero		1
	.zero		1


	//----- nvinfo : EIATTR_EXIT_INSTR_OFFSETS
	.align		4
        /*0048*/ 	.byte	0x04, 0x1c
        /*004a*/ 	.short	(.L_55 - .L_54)


	//   ....[0]....
.L_54:
        /*004c*/ 	.word	0x00000070


	//   ....[1]....
        /*0050*/ 	.word	0x000000f0


	//----- nvinfo : EIATTR_CBANK_PARAM_SIZE
	.align		4
.L_55:
        /*0054*/ 	.byte	0x03, 0x19
        /*0056*/ 	.short	0x0014


	//----- nvinfo : EIATTR_PARAM_CBANK
	.align		4
        /*0058*/ 	.byte	0x04, 0x0a
        /*005a*/ 	.short	(.L_57 - .L_56)
	.align		4
.L_56:
        /*005c*/ 	.word	index@(.nv.constant0._Z12basic_kernelPfS_i)
        /*0060*/ 	.short	0x0380
        /*0062*/ 	.short	0x0014


	//----- nvinfo : EIATTR_SW_WAR
	.align		4
.L_57:
        /*0064*/ 	.byte	0x04, 0x36
        /*0066*/ 	.short	(.L_59 - .L_58)
.L_58:
        /*0068*/ 	.word	0x00000008
.L_59:


//--------------------- .nv.callgraph             --------------------------
	.section	.nv.callgraph,"",@"SHT_CUDA_CALLGRAPH"
	.align	4
	.sectionentsize	8
	.align		4
        /*0000*/ 	.word	0x00000000
	.align		4
        /*0004*/ 	.word	0xffffffff
	.align		4
        /*0008*/ 	.word	0x00000000
	.align		4
        /*000c*/ 	.word	0xfffffffe
	.align		4
        /*0010*/ 	.word	0x00000000
	.align		4
        /*0014*/ 	.word	0xfffffffd
	.align		4
        /*0018*/ 	.word	0x00000000
	.align		4
        /*001c*/ 	.word	0xfffffffc


//--------------------- .text._Z16reordered_kernelPfS_i --------------------------
	.section	.text._Z16reordered_kernelPfS_i,"ax",@progbits
	.align	128
        .global         _Z16reordered_kernelPfS_i
        .type           _Z16reordered_kernelPfS_i,@function
        .size           _Z16reordered_kernelPfS_i,(.L_x_3 - _Z16reordered_kernelPfS_i)
        .other          _Z16reordered_kernelPfS_i,@"STO_CUDA_ENTRY STV_DEFAULT"
_Z16reordered_kernelPfS_i:
.text._Z16reordered_kernelPfS_i:
[----:B------:R-:W-:Y:S01]  /*0000*/  LDC R1, c[0x0][0x37c] ;  /* 0x0000df00ff017b82 */ /* 0x000fe20000000800 */
[----:B------:R-:W0:Y:S07]  /*0010*/  S2R R3, SR_TID.X ;  /* 0x0000000000037919 */ /* 0x000e2e0000002100 */
[----:B------:R-:W0:Y:S01]  /*0020*/  S2UR UR4, SR_CTAID.X ;  /* 0x00000000000479c3 */ /* 0x000e220000002500 */
[----:B------:R-:W1:Y:S07]  /*0030*/  LDCU UR5, c[0x0][0x390] ;  /* 0x00007200ff0577ac */ /* 0x000e6e0008000800 */
[----:B------:R-:W0:Y:S02]  /*0040*/  LDC R0, c[0x0][0x360] ;  /* 0x0000d800ff007b82 */ /* 0x000e240000000800 */
[----:B0-----:R-:W-:-:S05]  /*0050*/  IMAD R0, R0, UR4, R3 ;  /* 0x0000000400007c24 */ /* 0x001fca000f8e0203 */
[----:B------:R-:W-:-:S04]  /*0060*/  SHF.L.U32 R7, R0, 0x2, RZ ;  /* 0x0000000200077819 */ /* 0x000fc800000006ff */
[----:B-1----:R-:W-:-:S13]  /*0070*/  ISETP.GE.AND P0, PT, R7, UR5, PT ;  /* 0x0000000507007c0c */ /* 0x002fda000bf06270 */
[----:B------:R-:W-:Y:S05]  /*0080*/  @P0 EXIT ;  /* 0x000000000000094d */ /* 0x000fea0003800000 */
[----:B------:R-:W0:Y:S01]  /*0090*/  LDC.64 R2, c[0x0][0x380] ;  /* 0x0000e000ff027b82 */ /* 0x000e220000000a00 */
[----:B------:R-:W1:Y:S07]  /*00a0*/  LDCU.64 UR4, c[0x0][0x358] ;  /* 0x00006b00ff0477ac */ /* 0x000e6e0008000a00 */
[----:B------:R-:W2:Y:S01]  /*00b0*/  LDC.64 R4, c[0x0][0x388] ;  /* 0x0000e200ff047b82 */ /* 0x000ea20000000a00 */
[----:B0-----:R-:W-:-:S05]  /*00c0*/  IMAD.WIDE R2, R7, 0x4, R2 ;  /* 0x0000000407027825 */ /* 0x001fca00078e0202 */
[----:B-1----:R-:W3:Y:S01]  /*00d0*/  LDG.E R9, desc[UR4][R2.64] ;  /* 0x0000000402097981 */ /* 0x002ee2000c1e1900 */
[----:B--2---:R-:W-:-:S05]  /*00e0*/  IMAD.WIDE R4, R7, 0x4, R4 ;  /* 0x0000000407047825 */ /* 0x004fca00078e0204 */
[----:B---3--:R-:W-:Y:S04]  /*00f0*/  STG.E desc[UR4][R4.64], R9 ;  /* 0x0000000904007986 */ /* 0x008fe8000c101904 */
[----:B------:R-:W2:Y:S04]  /*0100*/  LDG.E R7, desc[UR4][R2.64+0x4] ;  /* 0x0000040402077981 */ /* 0x000ea8000c1e1900 */
[----:B--2---:R-:W-:Y:S04]  /*0110*/  STG.E desc[UR4][R4.64+0x4], R7 ;  /* 0x0000040704007986 */ /* 0x004fe8000c101904 */
[----:B------:R-:W2:Y:S04]  /*0120*/  LDG.E R11, desc[UR4][R2.64+0x8] ;  /* 0x00000804020b7981 */ /* 0x000ea8000c1e1900 */
[----:B--2---:R-:W-:Y:S04]  /*0130*/  STG.E desc[UR4][R4.64+0x8], R11 ;  /* 0x0000080b04007986 */ /* 0x004fe8000c101904 */
[----:B------:R-:W2:Y:S04]  /*0140*/  LDG.E R13, desc[UR4][R2.64+0xc] ;  /* 0x00000c04020d7981 */ /* 0x000ea8000c1e1900 */
[----:B--2---:R-:W-:Y:S01]  /*0150*/  STG.E desc[UR4][R4.64+0xc], R13 ;  /* 0x00000c0d04007986 */ /* 0x004fe2000c101904 */
[----:B------:R-:W-:Y:S05]  /*0160*/  EXIT ;  /* 0x000000000000794d */ /* 0x000fea0003800000 */
.L_x_0:
[----:B------:R-:W-:-:S00]  /*0170*/  BRA `(.L_x_0) ;  /* 0xfffffffc00fc7947 */ /* 0x000fc0000383ffff */
[----:B------:R-:W-:-:S00]  /*0180*/  NOP ;  /* 0x0000000000007918 */ /* 0x000fc00000000000 */
[----:B------:R-:W-:-:S00]  /*0190*/  NOP ;  /* 0x0000000000007918 */ /* 0x000fc00000000000 */
[----:B------:R-:W-:-:S00]  /*01a0*/  NOP ;  /* 0x0000000000007918 */ /* 0x000fc00000000000 */
[----:B------:R-:W-:-:S00]  /*01b0*/  NOP ;  /* 0x0000000000007918 */ /* 0x000fc00000000000 */
[----:B------:R-:W-:-:S00]  /*01c0*/  NOP ;  /* 0x0000000000007918 */ /* 0x000fc00000000000 */
[----:B------:R-:W-:-:S00]  /*01d0*/  NOP ;  /* 0x0000000000007918 */ /* 0x000fc00000000000 */
[----:B------:R-:W-:-:S00]  /*01e0*/  NOP ;  /* 0x0000000000007918 */ /* 0x000fc00000000000 */
[----:B------:R-:W-:-:S00]  /*01f0*/  NOP ;  /* 0x0000000000007918 */ /* 0x000fc00000000000 */
.L_x_3:


//--------------------- .text._Z15unrolled_kernelPfS_i --------------------------
	.section	.text._Z15unrolled_kernelPfS_i,"ax",@progbits
	.align	128
        .global         _Z15unrolled_kernelPfS_i
        .type           _Z15unrolled_kernelPfS_i,@function
        .size           _Z15unrolled_kernelPfS_i,(.L_x_4 - _Z15unrolled_kernelPfS_i)
        .other          _Z15unrolled_kernelPfS_i,@"STO_CUDA_ENTRY STV_DEFAULT"
_Z15unrolled_kernelPfS_i:
.text._Z15unrolled_kernelPfS_i:
[----:B------:R-:W-:Y:S01]  /*0000*/  LDC R1, c[0x0][0x37c] ;  /* 0x0000df00ff017b82 */ /* 0x000fe20000000800 */
[----:B------:R-:W0:Y:S01]  /*0010*/  S2R R3, SR_TID.X ;  /* 0x0000000000037919 */ /* 0x000e220000002100 */
[----:B------:R-:W1:Y:S06]  /*0020*/  LDCU UR5, c[0x0][0x390] ;  /* 0x00007200ff0577ac */ /* 0x000e6c0008000800 */
[----:B------:R-:W0:Y:S08]  /*0030*/  S2UR UR6, SR_CTAID.X ;  /* 0x00000000000679c3 */ /* 0x000e300000002500 */
[----:B------:R-:W0:Y:S01]  /*0040*/  LDC R0, c[0x0][0x360] ;  /* 0x0000d800ff007b82 */ /* 0x000e220000000800 */
[----:B-1----:R-:W-:-:S04]  /*0050*/  USHF.R.S32.HI UR4, URZ, 0x1f, UR5 ;  /* 0x0000001fff047899 */ /* 0x002fc80008011405 */
[----:B------:R-:W-:-:S04]  /*0060*/  ULEA.HI UR4, UR4, UR5, URZ, 0x2 ;  /* 0x0000000504047291 */ /* 0x000fc8000f8f10ff */
[----:B------:R-:W-:Y:S01]  /*0070*/  USHF.R.S32.HI UR4, URZ, 0x2, UR4 ;  /* 0x00000002ff047899 */ /* 0x000fe20008011404 */
[----:B0-----:R-:W-:-:S05]  /*0080*/  IMAD R0, R0, UR6, R3 ;  /* 0x0000000600007c24 */ /* 0x001fca000f8e0203 */
[----:B------:R-:W-:-:S13]  /*0090*/  ISETP.GE.AND P0, PT, R0, UR4, PT ;  /* 0x0000000400007c0c */ /* 0x000fda000bf06270 */
[----:B------:R-:W-:Y:S05]  /*00a0*/  @P0 EXIT ;  /* 0x000000000000094d */ /* 0x000fea0003800000 */
[----:B------:R-:W0:Y:S01]  /*00b0*/  LDC.64 R2, c[0x0][0x380] ;  /* 0x0000e000ff027b82 */ /* 0x000e220000000a00 */
[----:B------:R-:W1:Y:S01]  /*00c0*/  LDCU.64 UR4, c[0x0][0x358] ;  /* 0x00006b00ff0477ac */ /* 0x000e620008000a00 */
[----:B------:R-:W-:-:S06]  /*00d0*/  SHF.L.U32 R7, R0, 0x2, RZ ;  /* 0x0000000200077819 */ /* 0x000fcc00000006ff */
        /* <DEDUP_REMOVED lines=12> */
.L_x_1:
        /* <DEDUP_REMOVED lines=14> */
.L_x_4:


//--------------------- .text._Z12basic_kernelPfS_i --------------------------
	.section	.text._Z12basic_kernelPfS_i,"ax",@progbits
	.align	128
        .global         _Z12basic_kernelPfS_i
        .type           _Z12basic_kernelPfS_i,@function
        .size           _Z12basic_kernelPfS_i,(.L_x_5 - _Z12basic_kernelPfS_i)
        .other          _Z12basic_kernelPfS_i,@"STO_CUDA_ENTRY STV_DEFAULT"
_Z12basic_kernelPfS_i:
.text._Z12basic_kernelPfS_i:
[----:B------:R-:W-:Y:S01]  /*0000*/  LDC R1, c[0x0][0x37c] ;  /* 0x0000df00ff017b82 */ /* 0x000fe20000000800 */
[----:B------:R-:W0:Y:S07]  /*0010*/  S2R R0, SR_TID.X ;  /* 0x0000000000007919 */ /* 0x000e2e0000002100 */
[----:B------:R-:W0:Y:S01]  /*0020*/  S2UR UR4, SR_CTAID.X ;  /* 0x00000000000479c3 */ /* 0x000e220000002500 */
[----:B------:R-:W1:Y:S07]  /*0030*/  LDCU UR5, c[0x0][0x390] ;  /* 0x00007200ff0577ac */ /* 0x000e6e0008000800 */
[----:B------:R-:W0:Y:S02]  /*0040*/  LDC R7, c[0x0][0x360] ;  /* 0x0000d800ff077b82 */ /* 0x000e240000000800 */
[----:B0-----:R-:W-:-:S05]  /*0050*/  IMAD R7, R7, UR4, R0 ;  /* 0x0000000407077c24 */ /* 0x001fca000f8e0200 */
[----:B-1----:R-:W-:-:S13]  /*0060*/  ISETP.GE.AND P0, PT, R7, UR5, PT ;  /* 0x0000000507007c0c */ /* 0x002fda000bf06270 */
[----:B------:R-:W-:Y:S05]  /*0070*/  @P0 EXIT ;  /* 0x000000000000094d */ /* 0x000fea0003800000 */
[----:B------:R-:W0:Y:S01]  /*0080*/  LDC.64 R2, c[0x0][0x380] ;  /* 0x0000e000ff027b82 */ /* 0x000e220000000a00 */
[----:B------:R-:W1:Y:S07]  /*0090*/  LDCU.64 UR4, c[0x0][0x358] ;  /* 0x00006b00ff0477ac */ /* 0x000e6e0008000a00 */
[----:B------:R-:W2:Y:S01]  /*00a0*/  LDC.64 R4, c[0x0][0x388] ;  /* 0x0000e200ff047b82 */ /* 0x000ea20000000a00 */
[----:B0-----:R-:W-:-:S06]  /*00b0*/  IMAD.WIDE R2, R7, 0x4, R2 ;  /* 0x0000000407027825 */ /* 0x001fcc00078e0202 */
[----:B-1----:R-:W3:Y:S01]  /*00c0*/  LDG.E R3, desc[UR4][R2.64] ;  /* 0x0000000402037981 */ /* 0x002ee2000c1e1900 */
[----:B--2---:R-:W-:-:S05]  /*00d0*/  IMAD.WIDE R4, R7, 0x4, R4 ;  /* 0x0000000407047825 */ /* 0x004fca00078e0204 */
[----:B---3--:R-:W-:Y:S01]  /*00e0*/  STG.E desc[UR4][R4.64], R3 ;  /* 0x0000000304007986 */ /* 0x008fe2000c101904 */
[----:B------:R-:W-:Y:S05]  /*00f0*/  EXIT ;  /* 0x000000000000794d */ /* 0x000fea0003800000 */
.L_x_2:
        /* <DEDUP_REMOVED lines=16> */
.L_x_5:


//--------------------- .nv.shared.reserved.0     --------------------------
	.section	.nv.shared.reserved.0,"aw",@nobits
	.weak		__nv_reservedSMEM_offset_0_alias
	.size		__nv_reservedSMEM_offset_0_alias, 0, 64
	.other		__nv_reservedSMEM_offset_0_alias,@"STO_CUDA_RESERVED_SHARED STV_DEFAULT"
__nv_reservedSMEM_offset_0_alias:
	.zero		0
	.zero		64


//--------------------- .nv.constant0._Z16reordered_kernelPfS_i --------------------------
	.section	.nv.constant0._Z16reordered_kernelPfS_i,"a",@progbits
	.sectionflags	@""
	.align	4
.nv.constant0._Z16reordered_kernelPfS_i:
	.zero		916


//--------------------- .nv.constant0._Z15unrolled_kernelPfS_i --------------------------
	.section	.nv.constant0._Z15unrolled_kernelPfS_i,"a",@progbits
	.sectionflags	@""
	.align	4
.nv.constant0._Z15unrolled_kernelPfS_i:
	.zero		916


//--------------------- .nv.constant0._Z12basic_kernelPfS_i --------------------------
	.section	.nv.constant0._Z12basic_kernelPfS_i,"a",@progbits
	.sectionflags	@""
	.align	4
.nv.constant0._Z12basic_kernelPfS_i:
	.zero		916


//--------------------- SYMBOLS --------------------------

	.type		.nv.reservedSmem.offset0,@object
	.size		.nv.reservedSmem.offset0,0x4
